//
// Generated by NVIDIA NVVM Compiler
//
// Compiler Build ID: CL-36424714
// Cuda compilation tools, release 13.0, V13.0.88
// Based on NVVM 20.0.0
//

.version 9.0
.target sm_100
.address_size 64

	// .globl	_Z17convertFp32ToFp16P6__halfPfiii

.visible .entry _Z17convertFp32ToFp16P6__halfPfiii(
	.param .u64 .ptr .align 1 _Z17convertFp32ToFp16P6__halfPfiii_param_0,
	.param .u64 .ptr .align 1 _Z17convertFp32ToFp16P6__halfPfiii_param_1,
	.param .u32 _Z17convertFp32ToFp16P6__halfPfiii_param_2,
	.param .u32 _Z17convertFp32ToFp16P6__halfPfiii_param_3,
	.param .u32 _Z17convertFp32ToFp16P6__halfPfiii_param_4
)
{
	.reg .pred 	%p<2>;
	.reg .b16 	%rs<2>;
	.reg .b32 	%r<8>;
	.reg .b32 	%f<2>;
	.reg .b64 	%rd<9>;

	ld.param.u64 	%rd1, [_Z17convertFp32ToFp16P6__halfPfiii_param_0];
	ld.param.u64 	%rd2, [_Z17convertFp32ToFp16P6__halfPfiii_param_1];
	ld.param.u32 	%r3, [_Z17convertFp32ToFp16P6__halfPfiii_param_3];
	ld.param.u32 	%r4, [_Z17convertFp32ToFp16P6__halfPfiii_param_4];
	mov.u32 	%r5, %ntid.x;
	mov.u32 	%r6, %ctaid.x;
	mov.u32 	%r7, %tid.x;
	mad.lo.s32 	%r1, %r5, %r6, %r7;
	add.s32 	%r2, %r3, %r1;
	setp.ge.s32 	%p1, %r2, %r4;
	@%p1 bra 	$L__BB0_2;
	cvta.to.global.u64 	%rd3, %rd2;
	cvta.to.global.u64 	%rd4, %rd1;
	mul.wide.s32 	%rd5, %r1, 2;
	add.s64 	%rd6, %rd4, %rd5;
	mul.wide.s32 	%rd7, %r2, 4;
	add.s64 	%rd8, %rd3, %rd7;
	ld.global.f32 	%f1, [%rd8];
	// begin inline asm
	{  cvt.rn.f16.f32 %rs1, %f1;}

	// end inline asm
	st.global.u16 	[%rd6], %rs1;
$L__BB0_2:
	ret;

}
	// .globl	_Z15condition_equalPfS_i
.visible .entry _Z15condition_equalPfS_i(
	.param .u64 .ptr .align 1 _Z15condition_equalPfS_i_param_0,
	.param .u64 .ptr .align 1 _Z15condition_equalPfS_i_param_1,
	.param .u32 _Z15condition_equalPfS_i_param_2
)
{
	.reg .pred 	%p<2>;
	.reg .b32 	%r<8>;
	.reg .b32 	%f<6>;
	.reg .b64 	%rd<9>;

	ld.param.u64 	%rd1, [_Z15condition_equalPfS_i_param_0];
	ld.param.u64 	%rd2, [_Z15condition_equalPfS_i_param_1];
	ld.param.u32 	%r1, [_Z15condition_equalPfS_i_param_2];
	cvta.to.global.u64 	%rd3, %rd2;
	cvta.to.global.u64 	%rd4, %rd1;
	mov.u32 	%r2, %ctaid.x;
	mov.u32 	%r3, %ntid.x;
	mov.u32 	%r4, %tid.x;
	mad.lo.s32 	%r5, %r2, %r3, %r4;
	mul.wide.s32 	%rd5, %r5, 4;
	add.s64 	%rd6, %rd4, %rd5;
	ld.global.f32 	%f1, [%rd6];
	add.f32 	%f2, %f1, 0fBF800000;
	abs.f32 	%f3, %f2;
	cvt.rpi.f32.f32 	%f4, %f3;
	cvt.rzi.s32.f32 	%r6, %f4;
	setp.eq.s32 	%p1, %r6, 0;
	selp.f32 	%f5, 0f3F800000, 0f00000000, %p1;
	add.s32 	%r7, %r1, %r5;
	mul.wide.s32 	%rd7, %r7, 4;
	add.s64 	%rd8, %rd3, %rd7;
	st.global.f32 	[%rd8], %f5;
	ret;

}
	// .globl	_Z21condition_greaterthanPfS_i
.visible .entry _Z21condition_greaterthanPfS_i(
	.param .u64 .ptr .align 1 _Z21condition_greaterthanPfS_i_param_0,
	.param .u64 .ptr .align 1 _Z21condition_greaterthanPfS_i_param_1,
	.param .u32 _Z21condition_greaterthanPfS_i_param_2
)
{
	.reg .pred 	%p<2>;
	.reg .b32 	%r<8>;
	.reg .b32 	%f<7>;
	.reg .b64 	%rd<9>;

	ld.param.u64 	%rd1, [_Z21condition_greaterthanPfS_i_param_0];
	ld.param.u64 	%rd2, [_Z21condition_greaterthanPfS_i_param_1];
	ld.param.u32 	%r1, [_Z21condition_greaterthanPfS_i_param_2];
	cvta.to.global.u64 	%rd3, %rd2;
	cvta.to.global.u64 	%rd4, %rd1;
	mov.u32 	%r2, %ctaid.x;
	mov.u32 	%r3, %ntid.x;
	mov.u32 	%r4, %tid.x;
	mad.lo.s32 	%r5, %r2, %r3, %r4;
	mul.wide.s32 	%rd5, %r5, 4;
	add.s64 	%rd6, %rd4, %rd5;
	ld.global.f32 	%f1, [%rd6];
	add.f32 	%f2, %f1, 0fBF800000;
	cvt.rpi.f32.f32 	%f3, %f2;
	abs.f32 	%f4, %f3;
	add.f32 	%f5, %f3, %f4;
	cvt.rzi.s32.f32 	%r6, %f5;
	setp.ne.s32 	%p1, %r6, 0;
	selp.f32 	%f6, 0f3F800000, 0f00000000, %p1;
	add.s32 	%r7, %r1, %r5;
	mul.wide.s32 	%rd7, %r7, 4;
	add.s64 	%rd8, %rd3, %rd7;
	st.global.f32 	[%rd8], %f6;
	ret;

}
	// .globl	_Z18condition_lessthanPfS_i
.visible .entry _Z18condition_lessthanPfS_i(
	.param .u64 .ptr .align 1 _Z18condition_lessthanPfS_i_param_0,
	.param .u64 .ptr .align 1 _Z18condition_lessthanPfS_i_param_1,
	.param .u32 _Z18condition_lessthanPfS_i_param_2
)
{
	.reg .pred 	%p<2>;
	.reg .b32 	%r<8>;
	.reg .b32 	%f<7>;
	.reg .b64 	%rd<9>;

	ld.param.u64 	%rd1, [_Z18condition_lessthanPfS_i_param_0];
	ld.param.u64 	%rd2, [_Z18condition_lessthanPfS_i_param_1];
	ld.param.u32 	%r1, [_Z18condition_lessthanPfS_i_param_2];
	cvta.to.global.u64 	%rd3, %rd2;
	cvta.to.global.u64 	%rd4, %rd1;
	mov.u32 	%r2, %ctaid.x;
	mov.u32 	%r3, %ntid.x;
	mov.u32 	%r4, %tid.x;
	mad.lo.s32 	%r5, %r2, %r3, %r4;
	mul.wide.s32 	%rd5, %r5, 4;
	add.s64 	%rd6, %rd4, %rd5;
	ld.global.f32 	%f1, [%rd6];
	add.f32 	%f2, %f1, 0fBF800000;
	cvt.rmi.f32.f32 	%f3, %f2;
	abs.f32 	%f4, %f3;
	sub.f32 	%f5, %f3, %f4;
	cvt.rzi.s32.f32 	%r6, %f5;
	setp.ne.s32 	%p1, %r6, 0;
	selp.f32 	%f6, 0f3F800000, 0f00000000, %p1;
	add.s32 	%r7, %r1, %r5;
	mul.wide.s32 	%rd7, %r7, 4;
	add.s64 	%rd8, %rd3, %rd7;
	st.global.f32 	[%rd8], %f6;
	ret;

}


// ===== COMPILED SASS (sm_100) =====

	.target	sm_100

	.elftype	@"ET_EXEC"


//--------------------- .note.nv.tkinfo           --------------------------
	.section	.note.nv.tkinfo,"",@"SHT_NOTE"
	.sectionflags	@"SHF_NOTE_NV_TKINFO"
	.tkinfo
        /*0018*/ 	.word	0x00000002
        /*0030*/ 	.string	""
        /*0030*/ 	.string	"ptxas"
        /*0030*/ 	.string	"Cuda compilation tools, release 13.0, V13.0.88"
        /*0030*/ 	.string	"Build cuda_13.0.r13.0/compiler.36424714_0"
        /*0030*/ 	.string	"-arch sm_100 -m 64 "



//--------------------- .note.nv.cuinfo           --------------------------
	.section	.note.nv.cuinfo,"",@"SHT_NOTE"
	.sectionflags	@"SHF_NOTE_NV_CUINFO"
        /*0018*/ 	.short	0x0002
        /*001a*/ 	.short	0x0064
        /*001c*/ 	.short	0x0082
	.zero		2


//--------------------- .nv.info                  --------------------------
	.section	.nv.info,"",@"SHT_CUDA_INFO"
	.align	4


	//----- nvinfo : EIATTR_REGCOUNT
	.align		4
        /*0000*/ 	.byte	0x04, 0x2f
        /*0002*/ 	.short	(.L_1 - .L_0)
	.align		4
.L_0:
        /*0004*/ 	.word	index@(_Z17convertFp32ToFp16P6__halfPfiii)
        /*0008*/ 	.word	0x0000000a


	//----- nvinfo : EIATTR_FRAME_SIZE
	.align		4
.L_1:
        /*000c*/ 	.byte	0x04, 0x11
        /*000e*/ 	.short	(.L_3 - .L_2)
	.align		4
.L_2:
        /*0010*/ 	.word	index@(_Z17convertFp32ToFp16P6__halfPfiii)
        /*0014*/ 	.word	0x00000000


	//----- nvinfo : EIATTR_REGCOUNT
	.align		4
.L_3:
        /*0018*/ 	.byte	0x04, 0x2f
        /*001a*/ 	.short	(.L_5 - .L_4)
	.align		4
.L_4:
        /*001c*/ 	.word	index@(_Z15condition_equalPfS_i)
        /*0020*/ 	.word	0x0000000a


	//----- nvinfo : EIATTR_FRAME_SIZE
	.align		4
.L_5:
        /*0024*/ 	.byte	0x04, 0x11
        /*0026*/ 	.short	(.L_7 - .L_6)
	.align		4
.L_6:
        /*0028*/ 	.word	index@(_Z15condition_equalPfS_i)
        /*002c*/ 	.word	0x00000000


	//----- nvinfo : EIATTR_REGCOUNT
	.align		4
.L_7:
        /*0030*/ 	.byte	0x04, 0x2f
        /*0032*/ 	.short	(.L_9 - .L_8)
	.align		4
.L_8:
        /*0034*/ 	.word	index@(_Z21condition_greaterthanPfS_i)
        /*0038*/ 	.word	0x0000000a


	//----- nvinfo : EIATTR_FRAME_SIZE
	.align		4
.L_9:
        /*003c*/ 	.byte	0x04, 0x11
        /*003e*/ 	.short	(.L_11 - .L_10)
	.align		4
.L_10:
        /*0040*/ 	.word	index@(_Z21condition_greaterthanPfS_i)
        /*0044*/ 	.word	0x00000000


	//----- nvinfo : EIATTR_REGCOUNT
	.align		4
.L_11:
        /*0048*/ 	.byte	0x04, 0x2f
        /*004a*/ 	.short	(.L_13 - .L_12)
	.align		4
.L_12:
        /*004c*/ 	.word	index@(_Z18condition_lessthanPfS_i)
        /*0050*/ 	.word	0x0000000a


	//----- nvinfo : EIATTR_FRAME_SIZE
	.align		4
.L_13:
        /*0054*/ 	.byte	0x04, 0x11
        /*0056*/ 	.short	(.L_15 - .L_14)
	.align		4
.L_14:
        /*0058*/ 	.word	index@(_Z18condition_lessthanPfS_i)
        /*005c*/ 	.word	0x00000000


	//----- nvinfo : EIATTR_MIN_STACK_SIZE
	.align		4
.L_15:
        /*0060*/ 	.byte	0x04, 0x12
        /*0062*/ 	.short	(.L_17 - .L_16)
	.align		4
.L_16:
        /*0064*/ 	.word	index@(_Z18condition_lessthanPfS_i)
        /*0068*/ 	.word	0x00000000


	//----- nvinfo : EIATTR_MIN_STACK_SIZE
	.align		4
.L_17:
        /*006c*/ 	.byte	0x04, 0x12
        /*006e*/ 	.short	(.L_19 - .L_18)
	.align		4
.L_18:
        /*0070*/ 	.word	index@(_Z21condition_greaterthanPfS_i)
        /*0074*/ 	.word	0x00000000


	//----- nvinfo : EIATTR_MIN_STACK_SIZE
	.align		4
.L_19:
        /*0078*/ 	.byte	0x04, 0x12
        /*007a*/ 	.short	(.L_21 - .L_20)
	.align		4
.L_20:
        /*007c*/ 	.word	index@(_Z15condition_equalPfS_i)
        /*0080*/ 	.word	0x00000000


	//----- nvinfo : EIATTR_MIN_STACK_SIZE
	.align		4
.L_21:
        /*0084*/ 	.byte	0x04, 0x12
        /*0086*/ 	.short	(.L_23 - .L_22)
	.align		4
.L_22:
        /*0088*/ 	.word	index@(_Z17convertFp32ToFp16P6__halfPfiii)
        /*008c*/ 	.word	0x00000000
.L_23:


//--------------------- .nv.compat                --------------------------
	.section	.nv.compat,"",@"SHT_CUDA_COMPAT_INFO"
	.align	4
        /*0000*/ 	.byte	0x02, 0x09, 0x00, 0x00, 0x02, 0x02, 0x01, 0x00, 0x02, 0x05, 0x05, 0x00, 0x03, 0x07, 0x01, 0x01
        /*0010*/ 	.byte	0x02, 0x03, 0x00, 0x00, 0x02, 0x06, 0x01, 0x00, 0x04, 0x0b, 0x08, 0x00, 0x09, 0x00, 0x00, 0x00
        /*0020*/ 	.byte	0x00, 0x00, 0x00, 0x00


//--------------------- .nv.info._Z18condition_lessthanPfS_i --------------------------
	.section	.nv.info._Z18condition_lessthanPfS_i,"",@"SHT_CUDA_INFO"
	.sectionflags	@""
	.align	4


	//----- nvinfo : EIATTR_CUDA_API_VERSION
	.align		4
        /*0000*/ 	.byte	0x04, 0x37
        /*0002*/ 	.short	(.L_25 - .L_24)
.L_24:
        /*0004*/ 	.word	0x00000082


	//----- nvinfo : EIATTR_KPARAM_INFO
	.align		4
.L_25:
        /*0008*/ 	.byte	0x04, 0x17
        /*000a*/ 	.short	(.L_27 - .L_26)
.L_26:
        /*000c*/ 	.word	0x00000000
        /*0010*/ 	.short	0x0002
        /*0012*/ 	.short	0x0010
        /*0014*/ 	.byte	0x00, 0xf0, 0x11, 0x00


	//----- nvinfo : EIATTR_KPARAM_INFO
	.align		4
.L_27:
        /*0018*/ 	.byte	0x04, 0x17
        /*001a*/ 	.short	(.L_29 - .L_28)
.L_28:
        /*001c*/ 	.word	0x00000000
        /*0020*/ 	.short	0x0001
        /*0022*/ 	.short	0x0008
        /*0024*/ 	.byte	0x00, 0xf5, 0x21, 0x00


	//----- nvinfo : EIATTR_KPARAM_INFO
	.align		4
.L_29:
        /*0028*/ 	.byte	0x04, 0x17
        /*002a*/ 	.short	(.L_31 - .L_30)
.L_30:
        /*002c*/ 	.word	0x00000000
        /*0030*/ 	.short	0x0000
        /*0032*/ 	.short	0x0000
        /*0034*/ 	.byte	0x00, 0xf5, 0x21, 0x00


	//----- nvinfo : EIATTR_SPARSE_MMA_MASK
	.align		4
.L_31:
        /*0038*/ 	.byte	0x03, 0x50
        /*003a*/ 	.short	0x0000


	//----- nvinfo : EIATTR_MAXREG_COUNT
	.align		4
        /*003c*/ 	.byte	0x03, 0x1b
        /*003e*/ 	.short	0x00ff


	//----- nvinfo : EIATTR_MERCURY_ISA_VERSION
	.align		4
        /*0040*/ 	.byte	0x03, 0x5f
        /*0042*/ 	.short	0x0101


	//----- nvinfo : EIATTR_VRC_CTA_INIT_COUNT
	.align		4
        /*0044*/ 	.byte	0x02, 0x4a
	.zero		1
	.zero		1


	//----- nvinfo : EIATTR_EXIT_INSTR_OFFSETS
	.align		4
        /*0048*/ 	.byte	0x04, 0x1c
        /*004a*/ 	.short	(.L_33 - .L_32)


	//   ....[0]....
.L_32:
        /*004c*/ 	.word	0x00000140


	//----- nvinfo : EIATTR_CBANK_PARAM_SIZE
	.align		4
.L_33:
        /*0050*/ 	.byte	0x03, 0x19
        /*0052*/ 	.short	0x0014


	//----- nvinfo : EIATTR_PARAM_CBANK
	.align		4
        /*0054*/ 	.byte	0x04, 0x0a
        /*0056*/ 	.short	(.L_35 - .L_34)
	.align		4
.L_34:
        /*0058*/ 	.word	index@(.nv.constant0._Z18condition_lessthanPfS_i)
        /*005c*/ 	.short	0x0380
        /*005e*/ 	.short	0x0014


	//----- nvinfo : EIATTR_SW_WAR
	.align		4
.L_35:
        /*0060*/ 	.byte	0x04, 0x36
        /*0062*/ 	.short	(.L_37 - .L_36)
.L_36:
        /*0064*/ 	.word	0x00000008
.L_37:


//--------------------- .nv.info._Z21condition_greaterthanPfS_i --------------------------
	.section	.nv.info._Z21condition_greaterthanPfS_i,"",@"SHT_CUDA_INFO"
	.sectionflags	@""
	.align	4


	//----- nvinfo : EIATTR_CUDA_API_VERSION
	.align		4
        /*0000*/ 	.byte	0x04, 0x37
        /*0002*/ 	.short	(.L_39 - .L_38)
.L_38:
        /*0004*/ 	.word	0x00000082


	//----- nvinfo : EIATTR_KPARAM_INFO
	.align		4
.L_39:
        /*0008*/ 	.byte	0x04, 0x17
        /*000a*/ 	.short	(.L_41 - .L_40)
.L_40:
        /*000c*/ 	.word	0x00000000
        /*0010*/ 	.short	0x0002
        /*0012*/ 	.short	0x0010
        /*0014*/ 	.byte	0x00, 0xf0, 0x11, 0x00


	//----- nvinfo : EIATTR_KPARAM_INFO
	.align		4
.L_41:
        /*0018*/ 	.byte	0x04, 0x17
        /*001a*/ 	.short	(.L_43 - .L_42)
.L_42:
        /*001c*/ 	.word	0x00000000
        /*0020*/ 	.short	0x0001
        /*0022*/ 	.short	0x0008
        /*0024*/ 	.byte	0x00, 0xf5, 0x21, 0x00


	//----- nvinfo : EIATTR_KPARAM_INFO
	.align		4
.L_43:
        /*0028*/ 	.byte	0x04, 0x17
        /*002a*/ 	.short	(.L_45 - .L_44)
.L_44:
        /*002c*/ 	.word	0x00000000
        /*0030*/ 	.short	0x0000
        /*0032*/ 	.short	0x0000
        /*0034*/ 	.byte	0x00, 0xf5, 0x21, 0x00


	//----- nvinfo : EIATTR_SPARSE_MMA_MASK
	.align		4
.L_45:
        /*0038*/ 	.byte	0x03, 0x50
        /*003a*/ 	.short	0x0000


	//----- nvinfo : EIATTR_MAXREG_COUNT
	.align		4
        /*003c*/ 	.byte	0x03, 0x1b
        /*003e*/ 	.short	0x00ff


	//----- nvinfo : EIATTR_MERCURY_ISA_VERSION
	.align		4
        /*0040*/ 	.byte	0x03, 0x5f
        /*0042*/ 	.short	0x0101


	//----- nvinfo : EIATTR_VRC_CTA_INIT_COUNT
	.align		4
        /*0044*/ 	.byte	0x02, 0x4a
	.zero		1
	.zero		1


	//----- nvinfo : EIATTR_EXIT_INSTR_OFFSETS
	.align		4
        /*0048*/ 	.byte	0x04, 0x1c
        /*004a*/ 	.short	(.L_47 - .L_46)


	//   ....[0]....
.L_46:
        /*004c*/ 	.word	0x00000140


	//----- nvinfo : EIATTR_CBANK_PARAM_SIZE
	.align		4
.L_47:
        /*0050*/ 	.byte	0x03, 0x19
        /*0052*/ 	.short	0x0014


	//----- nvinfo : EIATTR_PARAM_CBANK
	.align		4
        /*0054*/ 	.byte	0x04, 0x0a
        /*0056*/ 	.short	(.L_49 - .L_48)
	.align		4
.L_48:
        /*0058*/ 	.word	index@(.nv.constant0._Z21condition_greaterthanPfS_i)
        /*005c*/ 	.short	0x0380
        /*005e*/ 	.short	0x0014


	//----- nvinfo : EIATTR_SW_WAR
	.align		4
.L_49:
        /*0060*/ 	.byte	0x04, 0x36
        /*0062*/ 	.short	(.L_51 - .L_50)
.L_50:
        /*0064*/ 	.word	0x00000008
.L_51:


//--------------------- .nv.info._Z15condition_equalPfS_i --------------------------
	.section	.nv.info._Z15condition_equalPfS_i,"",@"SHT_CUDA_INFO"
	.sectionflags	@""
	.align	4


	//----- nvinfo : EIATTR_CUDA_API_VERSION
	.align		4
        /*0000*/ 	.byte	0x04, 0x37
        /*0002*/ 	.short	(.L_53 - .L_52)
.L_52:
        /*0004*/ 	.word	0x00000082


	//----- nvinfo : EIATTR_KPARAM_INFO
	.align		4
.L_53:
        /*0008*/ 	.byte	0x04, 0x17
        /*000a*/ 	.short	(.L_55 - .L_54)
.L_54:
        /*000c*/ 	.word	0x00000000
        /*0010*/ 	.short	0x0002
        /*0012*/ 	.short	0x0010
        /*0014*/ 	.byte	0x00, 0xf0, 0x11, 0x00


	//----- nvinfo : EIATTR_KPARAM_INFO
	.align		4
.L_55:
        /*0018*/ 	.byte	0x04, 0x17
        /*001a*/ 	.short	(.L_57 - .L_56)
.L_56:
        /*001c*/ 	.word	0x00000000
        /*0020*/ 	.short	0x0001
        /*0022*/ 	.short	0x0008
        /*0024*/ 	.byte	0x00, 0xf5, 0x21, 0x00


	//----- nvinfo : EIATTR_KPARAM_INFO
	.align		4
.L_57:
        /*0028*/ 	.byte	0x04, 0x17
        /*002a*/ 	.short	(.L_59 - .L_58)
.L_58:
        /*002c*/ 	.word	0x00000000
        /*0030*/ 	.short	0x0000
        /*0032*/ 	.short	0x0000
        /*0034*/ 	.byte	0x00, 0xf5, 0x21, 0x00


	//----- nvinfo : EIATTR_SPARSE_MMA_MASK
	.align		4
.L_59:
        /*0038*/ 	.byte	0x03, 0x50
        /*003a*/ 	.short	0x0000


	//----- nvinfo : EIATTR_MAXREG_COUNT
	.align		4
        /*003c*/ 	.byte	0x03, 0x1b
        /*003e*/ 	.short	0x00ff


	//----- nvinfo : EIATTR_MERCURY_ISA_VERSION
	.align		4
        /*0040*/ 	.byte	0x03, 0x5f
        /*0042*/ 	.short	0x0101


	//----- nvinfo : EIATTR_VRC_CTA_INIT_COUNT
	.align		4
        /*0044*/ 	.byte	0x02, 0x4a
	.zero		1
	.zero		1


	//----- nvinfo : EIATTR_EXIT_INSTR_OFFSETS
	.align		4
        /*0048*/ 	.byte	0x04, 0x1c
        /*004a*/ 	.short	(.L_61 - .L_60)


	//   ....[0]....
.L_60:
        /*004c*/ 	.word	0x00000120


	//----- nvinfo : EIATTR_CBANK_PARAM_SIZE
	.align		4
.L_61:
        /*0050*/ 	.byte	0x03, 0x19
        /*0052*/ 	.short	0x0014


	//----- nvinfo : EIATTR_PARAM_CBANK
	.align		4
        /*0054*/ 	.byte	0x04, 0x0a
        /*0056*/ 	.short	(.L_63 - .L_62)
	.align		4
.L_62:
        /*0058*/ 	.word	index@(.nv.constant0._Z15condition_equalPfS_i)
        /*005c*/ 	.short	0x0380
        /*005e*/ 	.short	0x0014


	//----- nvinfo : EIATTR_SW_WAR
	.align		4
.L_63:
        /*0060*/ 	.byte	0x04, 0x36
        /*0062*/ 	.short	(.L_65 - .L_64)
.L_64:
        /*0064*/ 	.word	0x00000008
.L_65:


//--------------------- .nv.info._Z17convertFp32ToFp16P6__halfPfiii --------------------------
	.section	.nv.info._Z17convertFp32ToFp16P6__halfPfiii,"",@"SHT_CUDA_INFO"
	.sectionflags	@""
	.align	4


	//----- nvinfo : EIATTR_CUDA_API_VERSION
	.align		4
        /*0000*/ 	.byte	0x04, 0x37
        /*0002*/ 	.short	(.L_67 - .L_66)
.L_66:
        /*0004*/ 	.word	0x00000082


	//----- nvinfo : EIATTR_KPARAM_INFO
	.align		4
.L_67:
        /*0008*/ 	.byte	0x04, 0x17
        /*000a*/ 	.short	(.L_69 - .L_68)
.L_68:
        /*000c*/ 	.word	0x00000000
        /*0010*/ 	.short	0x0004
        /*0012*/ 	.short	0x0018
        /*0014*/ 	.byte	0x00, 0xf0, 0x11, 0x00


	//----- nvinfo : EIATTR_KPARAM_INFO
	.align		4
.L_69:
        /*0018*/ 	.byte	0x04, 0x17
        /*001a*/ 	.short	(.L_71 - .L_70)
.L_70:
        /*001c*/ 	.word	0x00000000
        /*0020*/ 	.short	0x0003
        /*0022*/ 	.short	0x0014
        /*0024*/ 	.byte	0x00, 0xf0, 0x11, 0x00


	//----- nvinfo : EIATTR_KPARAM_INFO
	.align		4
.L_71:
        /*0028*/ 	.byte	0x04, 0x17
        /*002a*/ 	.short	(.L_73 - .L_72)
.L_72:
        /*002c*/ 	.word	0x00000000
        /*0030*/ 	.short	0x0002
        /*0032*/ 	.short	0x0010
        /*0034*/ 	.byte	0x00, 0xf0, 0x11, 0x00


	//----- nvinfo : EIATTR_KPARAM_INFO
	.align		4
.L_73:
        /*0038*/ 	.byte	0x04, 0x17
        /*003a*/ 	.short	(.L_75 - .L_74)
.L_74:
        /*003c*/ 	.word	0x00000000
        /*0040*/ 	.short	0x0001
        /*0042*/ 	.short	0x0008
        /*0044*/ 	.byte	0x00, 0xf5, 0x21, 0x00


	//----- nvinfo : EIATTR_KPARAM_INFO
	.align		4
.L_75:
        /*0048*/ 	.byte	0x04, 0x17
        /*004a*/ 	.short	(.L_77 - .L_76)
.L_76:
        /*004c*/ 	.word	0x00000000
        /*0050*/ 	.short	0x0000
        /*0052*/ 	.short	0x0000
        /*0054*/ 	.byte	0x00, 0xf5, 0x21, 0x00


	//----- nvinfo : EIATTR_SPARSE_MMA_MASK
	.align		4
.L_77:
        /*0058*/ 	.byte	0x03, 0x50
        /*005a*/ 	.short	0x0000


	//----- nvinfo : EIATTR_MAXREG_COUNT
	.align		4
        /*005c*/ 	.byte	0x03, 0x1b
        /*005e*/ 	.short	0x00ff


	//----- nvinfo : EIATTR_MERCURY_ISA_VERSION
	.align		4
        /*0060*/ 	.byte	0x03, 0x5f
        /*0062*/ 	.short	0x0101


	//----- nvinfo : EIATTR_VRC_CTA_INIT_COUNT
	.align		4
        /*0064*/ 	.byte	0x02, 0x4a
	.zero		1
	.zero		1


	//----- nvinfo : EIATTR_EXIT_INSTR_OFFSETS
	.align		4
        /*0068*/ 	.byte	0x04, 0x1c
        /*006a*/ 	.short	(.L_79 - .L_78)


	//   ....[0]....
.L_78:
        /*006c*/ 	.word	0x00000090


	//   ....[1]....
        /*0070*/ 	.word	0x00000120


	//----- nvinfo : EIATTR_CBANK_PARAM_SIZE
	.align		4
.L_79:
        /*0074*/ 	.byte	0x03, 0x19
        /*0076*/ 	.short	0x001c


	//----- nvinfo : EIATTR_PARAM_CBANK
	.align		4
        /*0078*/ 	.byte	0x04, 0x0a
        /*007a*/ 	.short	(.L_81 - .L_80)
	.align		4
.L_80:
        /*007c*/ 	.word	index@(.nv.constant0._Z17convertFp32ToFp16P6__halfPfiii)
        /*0080*/ 	.short	0x0380
        /*0082*/ 	.short	0x001c


	//----- nvinfo : EIATTR_SW_WAR
	.align		4
.L_81:
        /*0084*/ 	.byte	0x04, 0x36
        /*0086*/ 	.short	(.L_83 - .L_82)
.L_82:
        /*0088*/ 	.word	0x00000008
.L_83:


//--------------------- .nv.callgraph             --------------------------
	.section	.nv.callgraph,"",@"SHT_CUDA_CALLGRAPH"
	.align	4
	.sectionentsize	8
	.align		4
        /*0000*/ 	.word	0x00000000
	.align		4
        /*0004*/ 	.word	0xffffffff
	.align		4
        /*0008*/ 	.word	0x00000000
	.align		4
        /*000c*/ 	.word	0xfffffffe
	.align		4
        /*0010*/ 	.word	0x00000000
	.align		4
        /*0014*/ 	.word	0xfffffffd
	.align		4
        /*0018*/ 	.word	0x00000000
	.align		4
        /*001c*/ 	.word	0xfffffffc


//--------------------- .text._Z18condition_lessthanPfS_i --------------------------
	.section	.text._Z18condition_lessthanPfS_i,"ax",@progbits
	.align	128
        .global         _Z18condition_lessthanPfS_i
        .type           _Z18condition_lessthanPfS_i,@function
        .size           _Z18condition_lessthanPfS_i,(.L_x_4 - _Z18condition_lessthanPfS_i)
        .other          _Z18condition_lessthanPfS_i,@"STO_CUDA_ENTRY STV_DEFAULT"
_Z18condition_lessthanPfS_i:
.text._Z18condition_lessthanPfS_i:
[----:B------:R-:W-:Y:S01]  /*0000*/  LDC R1, c[0x0][0x37c] ;  /* 0x0000df00ff017b82 */ /* 0x000fe20000000800 */
[----:B------:R-:W0:Y:S07]  /*0010*/  S2R R0, SR_TID.X ;  /* 0x0000000000007919 */ /* 0x000e2e0000002100 */
[----:B------:R-:W0:Y:S01]  /*0020*/  S2UR UR6, SR_CTAID.X ;  /* 0x00000000000679c3 */ /* 0x000e220000002500 */
[----:B------:R-:W1:Y:S07]  /*0030*/  LDCU.64 UR4, c[0x0][0x358] ;  /* 0x00006b00ff0477ac */ /* 0x000e6e0008000a00 */
[----:B------:R-:W0:Y:S08]  /*0040*/  LDC R7, c[0x0][0x360] ;  /* 0x0000d800ff077b82 */ /* 0x000e300000000800 */
[----:B------:R-:W2:Y:S08]  /*0050*/  LDC.64 R2, c[0x0][0x380] ;  /* 0x0000e000ff027b82 */ /* 0x000eb00000000a00 */
[----:B------:R-:W3:Y:S01]  /*0060*/  LDC.64 R4, c[0x0][0x388] ;  /* 0x0000e200ff047b82 */ /* 0x000ee20000000a00 */
[----:B0-----:R-:W-:Y:S01]  /*0070*/  IMAD R7, R7, UR6, R0 ;  /* 0x0000000607077c24 */ /* 0x001fe2000f8e0200 */
[----:B------:R-:W0:Y:S03]  /*0080*/  LDCU UR6, c[0x0][0x390] ;  /* 0x00007200ff0677ac */ /* 0x000e260008000800 */
[----:B--2---:R-:W-:-:S06]  /*0090*/  IMAD.WIDE R2, R7, 0x4, R2 ;  /* 0x0000000407027825 */ /* 0x004fcc00078e0202 */
[----:B-1----:R-:W2:Y:S01]  /*00a0*/  LDG.E R2, desc[UR4][R2.64] ;  /* 0x0000000402027981 */ /* 0x002ea2000c1e1900 */
[----:B0-----:R-:W-:-:S05]  /*00b0*/  IADD3 R7, PT, PT, R7, UR6, RZ ;  /* 0x0000000607077c10 */ /* 0x001fca000fffe0ff */
[----:B---3--:R-:W-:-:S04]  /*00c0*/  IMAD.WIDE R4, R7, 0x4, R4 ;  /* 0x0000000407047825 */ /* 0x008fc800078e0204 */
[----:B--2---:R-:W-:-:S06]  /*00d0*/  FADD R0, R2, -1 ;  /* 0xbf80000002007421 */ /* 0x004fcc0000000000 */
[----:B------:R-:W0:Y:S02]  /*00e0*/  FRND.FLOOR R0, R0 ;  /* 0x0000000000007307 */ /* 0x000e240000205000 */
[----:B0-----:R-:W-:-:S06]  /*00f0*/  FADD R6, R0, -|R0| ;  /* 0xc000000000067221 */ /* 0x001fcc0000000000 */
[----:B------:R-:W0:Y:S02]  /*0100*/  F2I.TRUNC.NTZ R6, R6 ;  /* 0x0000000600067305 */ /* 0x000e24000020f100 */
[----:B0-----:R-:W-:-:S04]  /*0110*/  ISETP.NE.AND P0, PT, R6, RZ, PT ;  /* 0x000000ff0600720c */ /* 0x001fc80003f05270 */
[----:B------:R-:W-:-:S05]  /*0120*/  FSEL R7, RZ, 1, !P0 ;  /* 0x3f800000ff077808 */ /* 0x000fca0004000000 */
[----:B------:R-:W-:Y:S01]  /*0130*/  STG.E desc[UR4][R4.64], R7 ;  /* 0x0000000704007986 */ /* 0x000fe2000c101904 */
[----:B------:R-:W-:Y:S05]  /*0140*/  EXIT ;  /* 0x000000000000794d */ /* 0x000fea0003800000 */
.L_x_0:
[----:B------:R-:W-:-:S00]  /*0150*/  BRA `(.L_x_0) ;  /* 0xfffffffc00fc7947 */ /* 0x000fc0000383ffff */
[----:B------:R-:W-:-:S00]  /*0160*/  NOP ;  /* 0x0000000000007918 */ /* 0x000fc00000000000 */
        /* <DEDUP_REMOVED lines=9> */
.L_x_4:


//--------------------- .text._Z21condition_greaterthanPfS_i --------------------------
	.section	.text._Z21condition_greaterthanPfS_i,"ax",@progbits
	.align	128
        .global         _Z21condition_greaterthanPfS_i
        .type           _Z21condition_greaterthanPfS_i,@function
        .size           _Z21condition_greaterthanPfS_i,(.L_x_5 - _Z21condition_greaterthanPfS_i)
        .other          _Z21condition_greaterthanPfS_i,@"STO_CUDA_ENTRY STV_DEFAULT"
_Z21condition_greaterthanPfS_i:
.text._Z21condition_greaterthanPfS_i:
        /* <DEDUP_REMOVED lines=14> */
[----:B------:R-:W0:Y:S02]  /*00e0*/  FRND.CEIL R0, R0 ;  /* 0x0000000000007307 */ /* 0x000e240000209000 */
[----:B0-----:R-:W-:-:S06]  /*00f0*/  FADD R6, R0, |R0| ;  /* 0x4000000000067221 */ /* 0x001fcc0000000000 */
[----:B------:R-:W0:Y:S02]  /*0100*/  F2I.TRUNC.NTZ R6, R6 ;  /* 0x0000000600067305 */ /* 0x000e24000020f100 */
[----:B0-----:R-:W-:-:S04]  /*0110*/  ISETP.NE.AND P0, PT, R6, RZ, PT ;  /* 0x000000ff0600720c */ /* 0x001fc80003f05270 */
[----:B------:R-:W-:-:S05]  /*0120*/  FSEL R7, RZ, 1, !P0 ;  /* 0x3f800000ff077808 */ /* 0x000fca0004000000 */
[----:B------:R-:W-:Y:S01]  /*0130*/  STG.E desc[UR4][R4.64], R7 ;  /* 0x0000000704007986 */ /* 0x000fe2000c101904 */
[----:B------:R-:W-:Y:S05]  /*0140*/  EXIT ;  /* 0x000000000000794d */ /* 0x000fea0003800000 */
.L_x_1:
        /* <DEDUP_REMOVED lines=11> */
.L_x_5:


//--------------------- .text._Z15condition_equalPfS_i --------------------------
	.section	.text._Z15condition_equalPfS_i,"ax",@progbits
	.align	128
        .global         _Z15condition_equalPfS_i
        .type           _Z15condition_equalPfS_i,@function
        .size           _Z15condition_equalPfS_i,(.L_x_6 - _Z15condition_equalPfS_i)
        .other          _Z15condition_equalPfS_i,@"STO_CUDA_ENTRY STV_DEFAULT"
_Z15condition_equalPfS_i:
.text._Z15condition_equalPfS_i:
        /* <DEDUP_REMOVED lines=14> */
[----:B------:R-:W0:Y:S02]  /*00e0*/  F2I.CEIL.NTZ R0, |R0| ;  /* 0x4000000000007305 */ /* 0x000e24000020b100 */
[----:B0-----:R-:W-:-:S04]  /*00f0*/  ISETP.NE.AND P0, PT, R0, RZ, PT ;  /* 0x000000ff0000720c */ /* 0x001fc80003f05270 */
[----:B------:R-:W-:-:S05]  /*0100*/  FSEL R7, RZ, 1, P0 ;  /* 0x3f800000ff077808 */ /* 0x000fca0000000000 */
[----:B------:R-:W-:Y:S01]  /*0110*/  STG.E desc[UR4][R4.64], R7 ;  /* 0x0000000704007986 */ /* 0x000fe2000c101904 */
[----:B------:R-:W-:Y:S05]  /*0120*/  EXIT ;  /* 0x000000000000794d */ /* 0x000fea0003800000 */
.L_x_2:
        /* <DEDUP_REMOVED lines=13> */
.L_x_6:


//--------------------- .text._Z17convertFp32ToFp16P6__halfPfiii --------------------------
	.section	.text._Z17convertFp32ToFp16P6__halfPfiii,"ax",@progbits
	.align	128
        .global         _Z17convertFp32ToFp16P6__halfPfiii
        .type           _Z17convertFp32ToFp16P6__halfPfiii,@function
        .size           _Z17convertFp32ToFp16P6__halfPfiii,(.L_x_7 - _Z17convertFp32ToFp16P6__halfPfiii)
        .other          _Z17convertFp32ToFp16P6__halfPfiii,@"STO_CUDA_ENTRY STV_DEFAULT"
_Z17convertFp32ToFp16P6__halfPfiii:
.text._Z17convertFp32ToFp16P6__halfPfiii:
[----:B------:R-:W-:Y:S01]  /*0000*/  LDC R1, c[0x0][0x37c] ;  /* 0x0000df00ff017b82 */ /* 0x000fe20000000800 */
[----:B------:R-:W0:Y:S01]  /*0010*/  S2R R7, SR_CTAID.X ;  /* 0x0000000000077919 */ /* 0x000e220000002500 */
[----:B------:R-:W0:Y:S01]  /*0020*/  LDCU UR4, c[0x0][0x360] ;  /* 0x00006c00ff0477ac */ /* 0x000e220008000800 */
[----:B------:R-:W0:Y:S01]  /*0030*/  S2R R0, SR_TID.X ;  /* 0x0000000000007919 */ /* 0x000e220000002100 */
[----:B------:R-:W1:Y:S01]  /*0040*/  LDCU UR5, c[0x0][0x394] ;  /* 0x00007280ff0577ac */ /* 0x000e620008000800 */
[----:B------:R-:W2:Y:S01]  /*0050*/  LDCU UR6, c[0x0][0x398] ;  /* 0x00007300ff0677ac */ /* 0x000ea20008000800 */
[----:B0-----:R-:W-:-:S05]  /*0060*/  IMAD R7, R7, UR4, R0 ;  /* 0x0000000407077c24 */ /* 0x001fca000f8e0200 */
[----:B-1----:R-:W-:-:S04]  /*0070*/  IADD3 R3, PT, PT, R7, UR5, RZ ;  /* 0x0000000507037c10 */ /* 0x002fc8000fffe0ff */
[----:B--2---:R-:W-:-:S13]  /*0080*/  ISETP.GE.AND P0, PT, R3, UR6, PT ;  /* 0x0000000603007c0c */ /* 0x004fda000bf06270 */
[----:B------:R-:W-:Y:S05]  /*0090*/  @P0 EXIT ;  /* 0x000000000000094d */ /* 0x000fea0003800000 */
[----:B------:R-:W0:Y:S01]  /*00a0*/  LDC.64 R4, c[0x0][0x388] ;  /* 0x0000e200ff047b82 */ /* 0x000e220000000a00 */
[----:B------:R-:W1:Y:S01]  /*00b0*/  LDCU.64 UR4, c[0x0][0x358] ;  /* 0x00006b00ff0477ac */ /* 0x000e620008000a00 */
[----:B0-----:R-:W-:-:S06]  /*00c0*/  IMAD.WIDE R4, R3, 0x4, R4 ;  /* 0x0000000403047825 */ /* 0x001fcc00078e0204 */
[----:B------:R-:W0:Y:S01]  /*00d0*/  LDC.64 R2, c[0x0][0x380] ;  /* 0x0000e000ff027b82 */ /* 0x000e220000000a00 */
[----:B-1----:R-:W2:Y:S01]  /*00e0*/  LDG.E R4, desc[UR4][R4.64] ;  /* 0x0000000404047981 */ /* 0x002ea2000c1e1900 */
[----:B0-----:R-:W-:Y:S01]  /*00f0*/  IMAD.WIDE R2, R7, 0x2, R2 ;  /* 0x0000000207027825 */ /* 0x001fe200078e0202 */
[----:B--2---:R-:W-:-:S05]  /*0100*/  F2FP.F16.F32.PACK_AB R0, RZ, R4 ;  /* 0x00000004ff00723e */ /* 0x004fca00000000ff */
[----:B------:R-:W-:Y:S01]  /*0110*/  STG.E.U16 desc[UR4][R2.64], R0 ;  /* 0x0000000002007986 */ /* 0x000fe2000c101504 */
[----:B------:R-:W-:Y:S05]  /*0120*/  EXIT ;  /* 0x000000000000794d */ /* 0x000fea0003800000 */
.L_x_3:
        /* <DEDUP_REMOVED lines=13> */
.L_x_7:


//--------------------- .nv.shared.reserved.0     --------------------------
	.section	.nv.shared.reserved.0,"aw",@nobits
	.weak		__nv_reservedSMEM_offset_0_alias
	.size		__nv_reservedSMEM_offset_0_alias, 0, 64
	.other		__nv_reservedSMEM_offset_0_alias,@"STO_CUDA_RESERVED_SHARED STV_DEFAULT"
__nv_reservedSMEM_offset_0_alias:
	.zero		0
	.zero		64


//--------------------- .nv.constant0._Z18condition_lessthanPfS_i --------------------------
	.section	.nv.constant0._Z18condition_lessthanPfS_i,"a",@progbits
	.sectionflags	@""
	.align	4
.nv.constant0._Z18condition_lessthanPfS_i:
	.zero		916


//--------------------- .nv.constant0._Z21condition_greaterthanPfS_i --------------------------
	.section	.nv.constant0._Z21condition_greaterthanPfS_i,"a",@progbits
	.sectionflags	@""
	.align	4
.nv.constant0._Z21condition_greaterthanPfS_i:
	.zero		916


//--------------------- .nv.constant0._Z15condition_equalPfS_i --------------------------
	.section	.nv.constant0._Z15condition_equalPfS_i,"a",@progbits
	.sectionflags	@""
	.align	4
.nv.constant0._Z15condition_equalPfS_i:
	.zero		916


//--------------------- .nv.constant0._Z17convertFp32ToFp16P6__halfPfiii --------------------------
	.section	.nv.constant0._Z17convertFp32ToFp16P6__halfPfiii,"a",@progbits
	.sectionflags	@""
	.align	4
.nv.constant0._Z17convertFp32ToFp16P6__halfPfiii:
	.zero		924


//--------------------- SYMBOLS --------------------------

	.type		.nv.reservedSmem.offset0,@object
	.size		.nv.reservedSmem.offset0,0x4
